//
// Generated by NVIDIA NVVM Compiler
//
// Compiler Build ID: CL-36424714
// Cuda compilation tools, release 13.0, V13.0.88
// Based on NVVM 20.0.0
//

.version 9.0
.target sm_100
.address_size 64

	// .globl	_Z21jacobiPreconditioningPdj

.visible .entry _Z21jacobiPreconditioningPdj(
	.param .u64 .ptr .align 1 _Z21jacobiPreconditioningPdj_param_0,
	.param .u32 _Z21jacobiPreconditioningPdj_param_1
)
{
	.reg .pred 	%p<2>;
	.reg .b32 	%r<6>;
	.reg .b64 	%rd<5>;
	.reg .b64 	%fd<3>;

	ld.param.u64 	%rd1, [_Z21jacobiPreconditioningPdj_param_0];
	ld.param.u32 	%r2, [_Z21jacobiPreconditioningPdj_param_1];
	mov.u32 	%r3, %ctaid.x;
	mov.u32 	%r4, %ntid.x;
	mov.u32 	%r5, %tid.x;
	mad.lo.s32 	%r1, %r3, %r4, %r5;
	setp.ge.u32 	%p1, %r1, %r2;
	@%p1 bra 	$L__BB0_2;
	cvta.to.global.u64 	%rd2, %rd1;
	mul.wide.u32 	%rd3, %r1, 8;
	add.s64 	%rd4, %rd2, %rd3;
	ld.global.f64 	%fd1, [%rd4];
	mul.f64 	%fd2, %fd1, 0d4008000000000000;
	st.global.f64 	[%rd4], %fd2;
$L__BB0_2:
	ret;

}


// ===== COMPILED SASS (sm_100) =====

	.target	sm_100

	.elftype	@"ET_EXEC"


//--------------------- .note.nv.tkinfo           --------------------------
	.section	.note.nv.tkinfo,"",@"SHT_NOTE"
	.sectionflags	@"SHF_NOTE_NV_TKINFO"
	.tkinfo
        /*0018*/ 	.word	0x00000002
        /*0030*/ 	.string	""
        /*0030*/ 	.string	"ptxas"
        /*0030*/ 	.string	"Cuda compilation tools, release 13.0, V13.0.88"
        /*0030*/ 	.string	"Build cuda_13.0.r13.0/compiler.36424714_0"
        /*0030*/ 	.string	"-arch sm_100 -m 64 "



//--------------------- .note.nv.cuinfo           --------------------------
	.section	.note.nv.cuinfo,"",@"SHT_NOTE"
	.sectionflags	@"SHF_NOTE_NV_CUINFO"
        /*0018*/ 	.short	0x0002
        /*001a*/ 	.short	0x0064
        /*001c*/ 	.short	0x0082
	.zero		2


//--------------------- .nv.info                  --------------------------
	.section	.nv.info,"",@"SHT_CUDA_INFO"
	.align	4


	//----- nvinfo : EIATTR_REGCOUNT
	.align		4
        /*0000*/ 	.byte	0x04, 0x2f
        /*0002*/ 	.short	(.L_1 - .L_0)
	.align		4
.L_0:
        /*0004*/ 	.word	index@(_Z21jacobiPreconditioningPdj)
        /*0008*/ 	.word	0x00000008


	//----- nvinfo : EIATTR_FRAME_SIZE
	.align		4
.L_1:
        /*000c*/ 	.byte	0x04, 0x11
        /*000e*/ 	.short	(.L_3 - .L_2)
	.align		4
.L_2:
        /*0010*/ 	.word	index@(_Z21jacobiPreconditioningPdj)
        /*0014*/ 	.word	0x00000000


	//----- nvinfo : EIATTR_MIN_STACK_SIZE
	.align		4
.L_3:
        /*0018*/ 	.byte	0x04, 0x12
        /*001a*/ 	.short	(.L_5 - .L_4)
	.align		4
.L_4:
        /*001c*/ 	.word	index@(_Z21jacobiPreconditioningPdj)
        /*0020*/ 	.word	0x00000000
.L_5:


//--------------------- .nv.compat                --------------------------
	.section	.nv.compat,"",@"SHT_CUDA_COMPAT_INFO"
	.align	4
        /*0000*/ 	.byte	0x02, 0x09, 0x00, 0x00, 0x02, 0x02, 0x01, 0x00, 0x02, 0x05, 0x05, 0x00, 0x03, 0x07, 0x01, 0x01
        /*0010*/ 	.byte	0x02, 0x03, 0x00, 0x00, 0x02, 0x06, 0x01, 0x00, 0x04, 0x0b, 0x08, 0x00, 0x01, 0x00, 0x00, 0x00
        /*0020*/ 	.byte	0x00, 0x00, 0x00, 0x00


//--------------------- .nv.info._Z21jacobiPreconditioningPdj --------------------------
	.section	.nv.info._Z21jacobiPreconditioningPdj,"",@"SHT_CUDA_INFO"
	.sectionflags	@""
	.align	4


	//----- nvinfo : EIATTR_CUDA_API_VERSION
	.align		4
        /*0000*/ 	.byte	0x04, 0x37
        /*0002*/ 	.short	(.L_7 - .L_6)
.L_6:
        /*0004*/ 	.word	0x00000082


	//----- nvinfo : EIATTR_KPARAM_INFO
	.align		4
.L_7:
        /*0008*/ 	.byte	0x04, 0x17
        /*000a*/ 	.short	(.L_9 - .L_8)
.L_8:
        /*000c*/ 	.word	0x00000000
        /*0010*/ 	.short	0x0001
        /*0012*/ 	.short	0x0008
        /*0014*/ 	.byte	0x00, 0xf0, 0x11, 0x00


	//----- nvinfo : EIATTR_KPARAM_INFO
	.align		4
.L_9:
        /*0018*/ 	.byte	0x04, 0x17
        /*001a*/ 	.short	(.L_11 - .L_10)
.L_10:
        /*001c*/ 	.word	0x00000000
        /*0020*/ 	.short	0x0000
        /*0022*/ 	.short	0x0000
        /*0024*/ 	.byte	0x00, 0xf5, 0x21, 0x00


	//----- nvinfo : EIATTR_SPARSE_MMA_MASK
	.align		4
.L_11:
        /*0028*/ 	.byte	0x03, 0x50
        /*002a*/ 	.short	0x0000


	//----- nvinfo : EIATTR_MAXREG_COUNT
	.align		4
        /*002c*/ 	.byte	0x03, 0x1b
        /*002e*/ 	.short	0x00ff


	//----- nvinfo : EIATTR_MERCURY_ISA_VERSION
	.align		4
        /*0030*/ 	.byte	0x03, 0x5f
        /*0032*/ 	.short	0x0101


	//----- nvinfo : EIATTR_VRC_CTA_INIT_COUNT
	.align		4
        /*0034*/ 	.byte	0x02, 0x4a
	.zero		1
	.zero		1


	//----- nvinfo : EIATTR_EXIT_INSTR_OFFSETS
	.align		4
        /*0038*/ 	.byte	0x04, 0x1c
        /*003a*/ 	.short	(.L_13 - .L_12)


	//   ....[0]....
.L_12:
        /*003c*/ 	.word	0x00000070


	//   ....[1]....
        /*0040*/ 	.word	0x000000e0


	//----- nvinfo : EIATTR_CBANK_PARAM_SIZE
	.align		4
.L_13:
        /*0044*/ 	.byte	0x03, 0x19
        /*0046*/ 	.short	0x000c


	//----- nvinfo : EIATTR_PARAM_CBANK
	.align		4
        /*0048*/ 	.byte	0x04, 0x0a
        /*004a*/ 	.short	(.L_15 - .L_14)
	.align		4
.L_14:
        /*004c*/ 	.word	index@(.nv.constant0._Z21jacobiPreconditioningPdj)
        /*0050*/ 	.short	0x0380
        /*0052*/ 	.short	0x000c


	//----- nvinfo : EIATTR_SW_WAR
	.align		4
.L_15:
        /*0054*/ 	.byte	0x04, 0x36
        /*0056*/ 	.short	(.L_17 - .L_16)
.L_16:
        /*0058*/ 	.word	0x00000008
.L_17:


//--------------------- .nv.callgraph             --------------------------
	.section	.nv.callgraph,"",@"SHT_CUDA_CALLGRAPH"
	.align	4
	.sectionentsize	8
	.align		4
        /*0000*/ 	.word	0x00000000
	.align		4
        /*0004*/ 	.word	0xffffffff
	.align		4
        /*0008*/ 	.word	0x00000000
	.align		4
        /*000c*/ 	.word	0xfffffffe
	.align		4
        /*0010*/ 	.word	0x00000000
	.align		4
        /*0014*/ 	.word	0xfffffffd
	.align		4
        /*0018*/ 	.word	0x00000000
	.align		4
        /*001c*/ 	.word	0xfffffffc


//--------------------- .text._Z21jacobiPreconditioningPdj --------------------------
	.section	.text._Z21jacobiPreconditioningPdj,"ax",@progbits
	.align	128
        .global         _Z21jacobiPreconditioningPdj
        .type           _Z21jacobiPreconditioningPdj,@function
        .size           _Z21jacobiPreconditioningPdj,(.L_x_1 - _Z21jacobiPreconditioningPdj)
        .other          _Z21jacobiPreconditioningPdj,@"STO_CUDA_ENTRY STV_DEFAULT"
_Z21jacobiPreconditioningPdj:
.text._Z21jacobiPreconditioningPdj:
[----:B------:R-:W-:Y:S01]  /*0000*/  LDC R1, c[0x0][0x37c] ;  /* 0x0000df00ff017b82 */ /* 0x000fe20000000800 */
[----:B------:R-:W0:Y:S07]  /*0010*/  S2R R0, SR_TID.X ;  /* 0x0000000000007919 */ /* 0x000e2e0000002100 */
[----:B------:R-:W0:Y:S01]  /*0020*/  S2UR UR4, SR_CTAID.X ;  /* 0x00000000000479c3 */ /* 0x000e220000002500 */
[----:B------:R-:W1:Y:S07]  /*0030*/  LDCU UR5, c[0x0][0x388] ;  /* 0x00007100ff0577ac */ /* 0x000e6e0008000800 */
[----:B------:R-:W0:Y:S02]  /*0040*/  LDC R5, c[0x0][0x360] ;  /* 0x0000d800ff057b82 */ /* 0x000e240000000800 */
[----:B0-----:R-:W-:-:S05]  /*0050*/  IMAD R5, R5, UR4, R0 ;  /* 0x0000000405057c24 */ /* 0x001fca000f8e0200 */
[----:B-1----:R-:W-:-:S13]  /*0060*/  ISETP.GE.U32.AND P0, PT, R5, UR5, PT ;  /* 0x0000000505007c0c */ /* 0x002fda000bf06070 */
[----:B------:R-:W-:Y:S05]  /*0070*/  @P0 EXIT ;  /* 0x000000000000094d */ /* 0x000fea0003800000 */
[----:B------:R-:W0:Y:S01]  /*0080*/  LDC.64 R2, c[0x0][0x380] ;  /* 0x0000e000ff027b82 */ /* 0x000e220000000a00 */
[----:B------:R-:W1:Y:S01]  /*0090*/  LDCU.64 UR4, c[0x0][0x358] ;  /* 0x00006b00ff0477ac */ /* 0x000e620008000a00 */
[----:B0-----:R-:W-:-:S05]  /*00a0*/  IMAD.WIDE.U32 R2, R5, 0x8, R2 ;  /* 0x0000000805027825 */ /* 0x001fca00078e0002 */
[----:B-1----:R-:W2:Y:S02]  /*00b0*/  LDG.E.64 R4, desc[UR4][R2.64] ;  /* 0x0000000402047981 */ /* 0x002ea4000c1e1b00 */
[----:B--2---:R-:W-:-:S07]  /*00c0*/  DMUL R4, R4, 3 ;  /* 0x4008000004047828 */ /* 0x004fce0000000000 */
[----:B------:R-:W-:Y:S01]  /*00d0*/  STG.E.64 desc[UR4][R2.64], R4 ;  /* 0x0000000402007986 */ /* 0x000fe2000c101b04 */
[----:B------:R-:W-:Y:S05]  /*00e0*/  EXIT ;  /* 0x000000000000794d */ /* 0x000fea0003800000 */
.L_x_0:
[----:B------:R-:W-:-:S00]  /*00f0*/  BRA `(.L_x_0) ;  /* 0xfffffffc00fc7947 */ /* 0x000fc0000383ffff */
[----:B------:R-:W-:-:S00]  /*0100*/  NOP ;  /* 0x0000000000007918 */ /* 0x000fc00000000000 */
[----:B------:R-:W-:-:S00]  /*0110*/  NOP ;  /* 0x0000000000007918 */ /* 0x000fc00000000000 */
[----:B------:R-:W-:-:S00]  /*0120*/  NOP ;  /* 0x0000000000007918 */ /* 0x000fc00000000000 */
[----:B------:R-:W-:-:S00]  /*0130*/  NOP ;  /* 0x0000000000007918 */ /* 0x000fc00000000000 */
[----:B------:R-:W-:-:S00]  /*0140*/  NOP ;  /* 0x0000000000007918 */ /* 0x000fc00000000000 */
[----:B------:R-:W-:-:S00]  /*0150*/  NOP ;  /* 0x0000000000007918 */ /* 0x000fc00000000000 */
[----:B------:R-:W-:-:S00]  /*0160*/  NOP ;  /* 0x0000000000007918 */ /* 0x000fc00000000000 */
[----:B------:R-:W-:-:S00]  /*0170*/  NOP ;  /* 0x0000000000007918 */ /* 0x000fc00000000000 */
.L_x_1:


//--------------------- .nv.shared.reserved.0     --------------------------
	.section	.nv.shared.reserved.0,"aw",@nobits
	.weak		__nv_reservedSMEM_offset_0_alias
	.size		__nv_reservedSMEM_offset_0_alias, 0, 64
	.other		__nv_reservedSMEM_offset_0_alias,@"STO_CUDA_RESERVED_SHARED STV_DEFAULT"
__nv_reservedSMEM_offset_0_alias:
	.zero		0
	.zero		64


//--------------------- .nv.constant0._Z21jacobiPreconditioningPdj --------------------------
	.section	.nv.constant0._Z21jacobiPreconditioningPdj,"a",@progbits
	.sectionflags	@""
	.align	4
.nv.constant0._Z21jacobiPreconditioningPdj:
	.zero		908


//--------------------- SYMBOLS --------------------------

	.type		.nv.reservedSmem.offset0,@object
	.size		.nv.reservedSmem.offset0,0x4
